//
// Generated by NVIDIA NVVM Compiler
//
// Compiler Build ID: CL-36424714
// Cuda compilation tools, release 13.0, V13.0.88
// Based on NVVM 20.0.0
//

.version 9.0
.target sm_100
.address_size 64

	// .globl	_Z19cplxAddPackedSharedPK6float2S1_PS_i
.extern .shared .align 16 .b8 s[];

.visible .entry _Z19cplxAddPackedSharedPK6float2S1_PS_i(
	.param .u64 .ptr .align 1 _Z19cplxAddPackedSharedPK6float2S1_PS_i_param_0,
	.param .u64 .ptr .align 1 _Z19cplxAddPackedSharedPK6float2S1_PS_i_param_1,
	.param .u64 .ptr .align 1 _Z19cplxAddPackedSharedPK6float2S1_PS_i_param_2,
	.param .u32 _Z19cplxAddPackedSharedPK6float2S1_PS_i_param_3
)
{
	.reg .b32 	%r<10>;
	.reg .b32 	%f<11>;
	.reg .b64 	%rd<11>;

	ld.param.u64 	%rd1, [_Z19cplxAddPackedSharedPK6float2S1_PS_i_param_0];
	ld.param.u64 	%rd2, [_Z19cplxAddPackedSharedPK6float2S1_PS_i_param_1];
	ld.param.u64 	%rd3, [_Z19cplxAddPackedSharedPK6float2S1_PS_i_param_2];
	cvta.to.global.u64 	%rd4, %rd3;
	cvta.to.global.u64 	%rd5, %rd2;
	cvta.to.global.u64 	%rd6, %rd1;
	mov.u32 	%r1, %tid.x;
	mov.u32 	%r2, %ntid.x;
	mov.u32 	%r3, %ctaid.x;
	mad.lo.s32 	%r4, %r2, %r3, %r1;
	shl.b32 	%r5, %r1, 3;
	mov.u32 	%r6, s;
	add.s32 	%r7, %r6, %r5;
	mul.wide.s32 	%rd7, %r4, 8;
	add.s64 	%rd8, %rd6, %rd7;
	ld.global.v2.f32 	{%f1, %f2}, [%rd8];
	st.shared.v2.f32 	[%r7], {%f1, %f2};
	shl.b32 	%r8, %r2, 3;
	add.s32 	%r9, %r7, %r8;
	add.s64 	%rd9, %rd5, %rd7;
	ld.global.v2.f32 	{%f3, %f4}, [%rd9];
	st.shared.v2.f32 	[%r9], {%f3, %f4};
	bar.sync 	0;
	ld.shared.v2.f32 	{%f5, %f6}, [%r7];
	ld.shared.v2.f32 	{%f7, %f8}, [%r9];
	add.f32 	%f9, %f5, %f7;
	add.f32 	%f10, %f6, %f8;
	add.s64 	%rd10, %rd4, %rd7;
	st.global.v2.f32 	[%rd10], {%f9, %f10};
	ret;

}
	// .globl	_Z22cplxAddStaggeredSharedPK6float2S1_PS_i
.visible .entry _Z22cplxAddStaggeredSharedPK6float2S1_PS_i(
	.param .u64 .ptr .align 1 _Z22cplxAddStaggeredSharedPK6float2S1_PS_i_param_0,
	.param .u64 .ptr .align 1 _Z22cplxAddStaggeredSharedPK6float2S1_PS_i_param_1,
	.param .u64 .ptr .align 1 _Z22cplxAddStaggeredSharedPK6float2S1_PS_i_param_2,
	.param .u32 _Z22cplxAddStaggeredSharedPK6float2S1_PS_i_param_3
)
{
	.reg .b32 	%r<10>;
	.reg .b32 	%f<11>;
	.reg .b64 	%rd<11>;

	ld.param.u64 	%rd1, [_Z22cplxAddStaggeredSharedPK6float2S1_PS_i_param_0];
	ld.param.u64 	%rd2, [_Z22cplxAddStaggeredSharedPK6float2S1_PS_i_param_1];
	ld.param.u64 	%rd3, [_Z22cplxAddStaggeredSharedPK6float2S1_PS_i_param_2];
	cvta.to.global.u64 	%rd4, %rd3;
	cvta.to.global.u64 	%rd5, %rd2;
	cvta.to.global.u64 	%rd6, %rd1;
	mov.u32 	%r1, %tid.x;
	mov.u32 	%r2, %ntid.x;
	mov.u32 	%r3, %ctaid.x;
	mad.lo.s32 	%r4, %r2, %r3, %r1;
	shl.b32 	%r5, %r2, 3;
	mul.wide.s32 	%rd7, %r4, 8;
	add.s64 	%rd8, %rd6, %rd7;
	ld.global.v2.f32 	{%f1, %f2}, [%rd8];
	add.s64 	%rd9, %rd5, %rd7;
	ld.global.v2.f32 	{%f3, %f4}, [%rd9];
	shl.b32 	%r6, %r1, 3;
	mov.u32 	%r7, s;
	add.s32 	%r8, %r7, %r6;
	st.shared.v2.f32 	[%r8], {%f1, %f2};
	add.s32 	%r9, %r8, %r5;
	st.shared.f32 	[%r9+4], %f3;
	st.shared.f32 	[%r9+8], %f4;
	bar.sync 	0;
	ld.shared.v2.f32 	{%f5, %f6}, [%r8];
	ld.shared.f32 	%f7, [%r9+4];
	ld.shared.f32 	%f8, [%r9+8];
	add.f32 	%f9, %f5, %f7;
	add.f32 	%f10, %f6, %f8;
	add.s64 	%rd10, %rd4, %rd7;
	st.global.v2.f32 	[%rd10], {%f9, %f10};
	ret;

}
	// .globl	_Z26cplxAddDeinterleavedSharedPK6float2S1_PS_i
.visible .entry _Z26cplxAddDeinterleavedSharedPK6float2S1_PS_i(
	.param .u64 .ptr .align 1 _Z26cplxAddDeinterleavedSharedPK6float2S1_PS_i_param_0,
	.param .u64 .ptr .align 1 _Z26cplxAddDeinterleavedSharedPK6float2S1_PS_i_param_1,
	.param .u64 .ptr .align 1 _Z26cplxAddDeinterleavedSharedPK6float2S1_PS_i_param_2,
	.param .u32 _Z26cplxAddDeinterleavedSharedPK6float2S1_PS_i_param_3
)
{
	.reg .b32 	%r<12>;
	.reg .b32 	%f<11>;
	.reg .b64 	%rd<11>;

	ld.param.u64 	%rd1, [_Z26cplxAddDeinterleavedSharedPK6float2S1_PS_i_param_0];
	ld.param.u64 	%rd2, [_Z26cplxAddDeinterleavedSharedPK6float2S1_PS_i_param_1];
	ld.param.u64 	%rd3, [_Z26cplxAddDeinterleavedSharedPK6float2S1_PS_i_param_2];
	cvta.to.global.u64 	%rd4, %rd3;
	cvta.to.global.u64 	%rd5, %rd2;
	cvta.to.global.u64 	%rd6, %rd1;
	mov.u32 	%r1, %tid.x;
	mov.u32 	%r2, %ntid.x;
	mov.u32 	%r3, %ctaid.x;
	mad.lo.s32 	%r4, %r2, %r3, %r1;
	shl.b32 	%r5, %r2, 2;
	mov.u32 	%r6, s;
	mul.wide.s32 	%rd7, %r4, 8;
	add.s64 	%rd8, %rd6, %rd7;
	ld.global.v2.f32 	{%f1, %f2}, [%rd8];
	shl.b32 	%r7, %r1, 2;
	add.s32 	%r8, %r6, %r7;
	st.shared.f32 	[%r8], %f1;
	add.s32 	%r9, %r8, %r5;
	st.shared.f32 	[%r9], %f2;
	add.s64 	%rd9, %rd5, %rd7;
	ld.global.v2.f32 	{%f3, %f4}, [%rd9];
	add.s32 	%r10, %r9, %r5;
	st.shared.f32 	[%r10], %f3;
	add.s32 	%r11, %r10, %r5;
	st.shared.f32 	[%r11], %f4;
	bar.sync 	0;
	ld.shared.f32 	%f5, [%r8];
	ld.shared.f32 	%f6, [%r10];
	add.f32 	%f7, %f5, %f6;
	ld.shared.f32 	%f8, [%r9];
	ld.shared.f32 	%f9, [%r11];
	add.f32 	%f10, %f8, %f9;
	add.s64 	%rd10, %rd4, %rd7;
	st.global.v2.f32 	[%rd10], {%f7, %f10};
	ret;

}


// ===== COMPILED SASS (sm_100) =====

	.target	sm_100

	.elftype	@"ET_EXEC"


//--------------------- .note.nv.tkinfo           --------------------------
	.section	.note.nv.tkinfo,"",@"SHT_NOTE"
	.sectionflags	@"SHF_NOTE_NV_TKINFO"
	.tkinfo
        /*0018*/ 	.word	0x00000002
        /*0030*/ 	.string	""
        /*0030*/ 	.string	"ptxas"
        /*0030*/ 	.string	"Cuda compilation tools, release 13.0, V13.0.88"
        /*0030*/ 	.string	"Build cuda_13.0.r13.0/compiler.36424714_0"
        /*0030*/ 	.string	"-arch sm_100 -m 64 "



//--------------------- .note.nv.cuinfo           --------------------------
	.section	.note.nv.cuinfo,"",@"SHT_NOTE"
	.sectionflags	@"SHF_NOTE_NV_CUINFO"
        /*0018*/ 	.short	0x0002
        /*001a*/ 	.short	0x0064
        /*001c*/ 	.short	0x0082
	.zero		2


//--------------------- .nv.info                  --------------------------
	.section	.nv.info,"",@"SHT_CUDA_INFO"
	.align	4


	//----- nvinfo : EIATTR_REGCOUNT
	.align		4
        /*0000*/ 	.byte	0x04, 0x2f
        /*0002*/ 	.short	(.L_1 - .L_0)
	.align		4
.L_0:
        /*0004*/ 	.word	index@(_Z19cplxAddPackedSharedPK6float2S1_PS_i)
        /*0008*/ 	.word	0x00000010


	//----- nvinfo : EIATTR_FRAME_SIZE
	.align		4
.L_1:
        /*000c*/ 	.byte	0x04, 0x11
        /*000e*/ 	.short	(.L_3 - .L_2)
	.align		4
.L_2:
        /*0010*/ 	.word	index@(_Z19cplxAddPackedSharedPK6float2S1_PS_i)
        /*0014*/ 	.word	0x00000000


	//----- nvinfo : EIATTR_REGCOUNT
	.align		4
.L_3:
        /*0018*/ 	.byte	0x04, 0x2f
        /*001a*/ 	.short	(.L_5 - .L_4)
	.align		4
.L_4:
        /*001c*/ 	.word	index@(_Z22cplxAddStaggeredSharedPK6float2S1_PS_i)
        /*0020*/ 	.word	0x00000010


	//----- nvinfo : EIATTR_FRAME_SIZE
	.align		4
.L_5:
        /*0024*/ 	.byte	0x04, 0x11
        /*0026*/ 	.short	(.L_7 - .L_6)
	.align		4
.L_6:
        /*0028*/ 	.word	index@(_Z22cplxAddStaggeredSharedPK6float2S1_PS_i)
        /*002c*/ 	.word	0x00000000


	//----- nvinfo : EIATTR_REGCOUNT
	.align		4
.L_7:
        /*0030*/ 	.byte	0x04, 0x2f
        /*0032*/ 	.short	(.L_9 - .L_8)
	.align		4
.L_8:
        /*0034*/ 	.word	index@(_Z26cplxAddDeinterleavedSharedPK6float2S1_PS_i)
        /*0038*/ 	.word	0x00000014


	//----- nvinfo : EIATTR_FRAME_SIZE
	.align		4
.L_9:
        /*003c*/ 	.byte	0x04, 0x11
        /*003e*/ 	.short	(.L_11 - .L_10)
	.align		4
.L_10:
        /*0040*/ 	.word	index@(_Z26cplxAddDeinterleavedSharedPK6float2S1_PS_i)
        /*0044*/ 	.word	0x00000000


	//----- nvinfo : EIATTR_MIN_STACK_SIZE
	.align		4
.L_11:
        /*0048*/ 	.byte	0x04, 0x12
        /*004a*/ 	.short	(.L_13 - .L_12)
	.align		4
.L_12:
        /*004c*/ 	.word	index@(_Z26cplxAddDeinterleavedSharedPK6float2S1_PS_i)
        /*0050*/ 	.word	0x00000000


	//----- nvinfo : EIATTR_MIN_STACK_SIZE
	.align		4
.L_13:
        /*0054*/ 	.byte	0x04, 0x12
        /*0056*/ 	.short	(.L_15 - .L_14)
	.align		4
.L_14:
        /*0058*/ 	.word	index@(_Z22cplxAddStaggeredSharedPK6float2S1_PS_i)
        /*005c*/ 	.word	0x00000000


	//----- nvinfo : EIATTR_MIN_STACK_SIZE
	.align		4
.L_15:
        /*0060*/ 	.byte	0x04, 0x12
        /*0062*/ 	.short	(.L_17 - .L_16)
	.align		4
.L_16:
        /*0064*/ 	.word	index@(_Z19cplxAddPackedSharedPK6float2S1_PS_i)
        /*0068*/ 	.word	0x00000000
.L_17:


//--------------------- .nv.compat                --------------------------
	.section	.nv.compat,"",@"SHT_CUDA_COMPAT_INFO"
	.align	4
        /*0000*/ 	.byte	0x02, 0x09, 0x00, 0x00, 0x02, 0x02, 0x01, 0x00, 0x02, 0x05, 0x05, 0x00, 0x03, 0x07, 0x01, 0x01
        /*0010*/ 	.byte	0x02, 0x03, 0x00, 0x00, 0x02, 0x06, 0x01, 0x00, 0x04, 0x0b, 0x08, 0x00, 0x09, 0x00, 0x00, 0x00
        /*0020*/ 	.byte	0x00, 0x00, 0x00, 0x00


//--------------------- .nv.info._Z26cplxAddDeinterleavedSharedPK6float2S1_PS_i --------------------------
	.section	.nv.info._Z26cplxAddDeinterleavedSharedPK6float2S1_PS_i,"",@"SHT_CUDA_INFO"
	.sectionflags	@""
	.align	4


	//----- nvinfo : EIATTR_CUDA_API_VERSION
	.align		4
        /*0000*/ 	.byte	0x04, 0x37
        /*0002*/ 	.short	(.L_19 - .L_18)
.L_18:
        /*0004*/ 	.word	0x00000082


	//----- nvinfo : EIATTR_KPARAM_INFO
	.align		4
.L_19:
        /*0008*/ 	.byte	0x04, 0x17
        /*000a*/ 	.short	(.L_21 - .L_20)
.L_20:
        /*000c*/ 	.word	0x00000000
        /*0010*/ 	.short	0x0003
        /*0012*/ 	.short	0x0018
        /*0014*/ 	.byte	0x00, 0xf0, 0x11, 0x00


	//----- nvinfo : EIATTR_KPARAM_INFO
	.align		4
.L_21:
        /*0018*/ 	.byte	0x04, 0x17
        /*001a*/ 	.short	(.L_23 - .L_22)
.L_22:
        /*001c*/ 	.word	0x00000000
        /*0020*/ 	.short	0x0002
        /*0022*/ 	.short	0x0010
        /*0024*/ 	.byte	0x00, 0xf5, 0x21, 0x00


	//----- nvinfo : EIATTR_KPARAM_INFO
	.align		4
.L_23:
        /*0028*/ 	.byte	0x04, 0x17
        /*002a*/ 	.short	(.L_25 - .L_24)
.L_24:
        /*002c*/ 	.word	0x00000000
        /*0030*/ 	.short	0x0001
        /*0032*/ 	.short	0x0008
        /*0034*/ 	.byte	0x00, 0xf5, 0x21, 0x00


	//----- nvinfo : EIATTR_KPARAM_INFO
	.align		4
.L_25:
        /*0038*/ 	.byte	0x04, 0x17
        /*003a*/ 	.short	(.L_27 - .L_26)
.L_26:
        /*003c*/ 	.word	0x00000000
        /*0040*/ 	.short	0x0000
        /*0042*/ 	.short	0x0000
        /*0044*/ 	.byte	0x00, 0xf5, 0x21, 0x00


	//----- nvinfo : EIATTR_SPARSE_MMA_MASK
	.align		4
.L_27:
        /*0048*/ 	.byte	0x03, 0x50
        /*004a*/ 	.short	0x0000


	//----- nvinfo : EIATTR_MAXREG_COUNT
	.align		4
        /*004c*/ 	.byte	0x03, 0x1b
        /*004e*/ 	.short	0x00ff


	//----- nvinfo : EIATTR_NUM_BARRIERS
	.align		4
        /*0050*/ 	.byte	0x02, 0x4c
        /*0052*/ 	.byte	0x01
	.zero		1


	//----- nvinfo : EIATTR_MERCURY_ISA_VERSION
	.align		4
        /*0054*/ 	.byte	0x03, 0x5f
        /*0056*/ 	.short	0x0101


	//----- nvinfo : EIATTR_VRC_CTA_INIT_COUNT
	.align		4
        /*0058*/ 	.byte	0x02, 0x4a
	.zero		1
	.zero		1


	//----- nvinfo : EIATTR_EXIT_INSTR_OFFSETS
	.align		4
        /*005c*/ 	.byte	0x04, 0x1c
        /*005e*/ 	.short	(.L_29 - .L_28)


	//   ....[0]....
.L_28:
        /*0060*/ 	.word	0x00000210


	//----- nvinfo : EIATTR_CBANK_PARAM_SIZE
	.align		4
.L_29:
        /*0064*/ 	.byte	0x03, 0x19
        /*0066*/ 	.short	0x001c


	//----- nvinfo : EIATTR_PARAM_CBANK
	.align		4
        /*0068*/ 	.byte	0x04, 0x0a
        /*006a*/ 	.short	(.L_31 - .L_30)
	.align		4
.L_30:
        /*006c*/ 	.word	index@(.nv.constant0._Z26cplxAddDeinterleavedSharedPK6float2S1_PS_i)
        /*0070*/ 	.short	0x0380
        /*0072*/ 	.short	0x001c


	//----- nvinfo : EIATTR_SW_WAR
	.align		4
.L_31:
        /*0074*/ 	.byte	0x04, 0x36
        /*0076*/ 	.short	(.L_33 - .L_32)
.L_32:
        /*0078*/ 	.word	0x00000008
.L_33:


//--------------------- .nv.info._Z22cplxAddStaggeredSharedPK6float2S1_PS_i --------------------------
	.section	.nv.info._Z22cplxAddStaggeredSharedPK6float2S1_PS_i,"",@"SHT_CUDA_INFO"
	.sectionflags	@""
	.align	4


	//----- nvinfo : EIATTR_CUDA_API_VERSION
	.align		4
        /*0000*/ 	.byte	0x04, 0x37
        /*0002*/ 	.short	(.L_35 - .L_34)
.L_34:
        /*0004*/ 	.word	0x00000082


	//----- nvinfo : EIATTR_KPARAM_INFO
	.align		4
.L_35:
        /*0008*/ 	.byte	0x04, 0x17
        /*000a*/ 	.short	(.L_37 - .L_36)
.L_36:
        /*000c*/ 	.word	0x00000000
        /*0010*/ 	.short	0x0003
        /*0012*/ 	.short	0x0018
        /*0014*/ 	.byte	0x00, 0xf0, 0x11, 0x00


	//----- nvinfo : EIATTR_KPARAM_INFO
	.align		4
.L_37:
        /*0018*/ 	.byte	0x04, 0x17
        /*001a*/ 	.short	(.L_39 - .L_38)
.L_38:
        /*001c*/ 	.word	0x00000000
        /*0020*/ 	.short	0x0002
        /*0022*/ 	.short	0x0010
        /*0024*/ 	.byte	0x00, 0xf5, 0x21, 0x00


	//----- nvinfo : EIATTR_KPARAM_INFO
	.align		4
.L_39:
        /*0028*/ 	.byte	0x04, 0x17
        /*002a*/ 	.short	(.L_41 - .L_40)
.L_40:
        /*002c*/ 	.word	0x00000000
        /*0030*/ 	.short	0x0001
        /*0032*/ 	.short	0x0008
        /*0034*/ 	.byte	0x00, 0xf5, 0x21, 0x00


	//----- nvinfo : EIATTR_KPARAM_INFO
	.align		4
.L_41:
        /*0038*/ 	.byte	0x04, 0x17
        /*003a*/ 	.short	(.L_43 - .L_42)
.L_42:
        /*003c*/ 	.word	0x00000000
        /*0040*/ 	.short	0x0000
        /*0042*/ 	.short	0x0000
        /*0044*/ 	.byte	0x00, 0xf5, 0x21, 0x00


	//----- nvinfo : EIATTR_SPARSE_MMA_MASK
	.align		4
.L_43:
        /*0048*/ 	.byte	0x03, 0x50
        /*004a*/ 	.short	0x0000


	//----- nvinfo : EIATTR_MAXREG_COUNT
	.align		4
        /*004c*/ 	.byte	0x03, 0x1b
        /*004e*/ 	.short	0x00ff


	//----- nvinfo : EIATTR_NUM_BARRIERS
	.align		4
        /*0050*/ 	.byte	0x02, 0x4c
        /*0052*/ 	.byte	0x01
	.zero		1


	//----- nvinfo : EIATTR_MERCURY_ISA_VERSION
	.align		4
        /*0054*/ 	.byte	0x03, 0x5f
        /*0056*/ 	.short	0x0101


	//----- nvinfo : EIATTR_VRC_CTA_INIT_COUNT
	.align		4
        /*0058*/ 	.byte	0x02, 0x4a
	.zero		1
	.zero		1


	//----- nvinfo : EIATTR_EXIT_INSTR_OFFSETS
	.align		4
        /*005c*/ 	.byte	0x04, 0x1c
        /*005e*/ 	.short	(.L_45 - .L_44)


	//   ....[0]....
.L_44:
        /*0060*/ 	.word	0x000001d0


	//----- nvinfo : EIATTR_CBANK_PARAM_SIZE
	.align		4
.L_45:
        /*0064*/ 	.byte	0x03, 0x19
        /*0066*/ 	.short	0x001c


	//----- nvinfo : EIATTR_PARAM_CBANK
	.align		4
        /*0068*/ 	.byte	0x04, 0x0a
        /*006a*/ 	.short	(.L_47 - .L_46)
	.align		4
.L_46:
        /*006c*/ 	.word	index@(.nv.constant0._Z22cplxAddStaggeredSharedPK6float2S1_PS_i)
        /*0070*/ 	.short	0x0380
        /*0072*/ 	.short	0x001c


	//----- nvinfo : EIATTR_SW_WAR
	.align		4
.L_47:
        /*0074*/ 	.byte	0x04, 0x36
        /*0076*/ 	.short	(.L_49 - .L_48)
.L_48:
        /*0078*/ 	.word	0x00000008
.L_49:


//--------------------- .nv.info._Z19cplxAddPackedSharedPK6float2S1_PS_i --------------------------
	.section	.nv.info._Z19cplxAddPackedSharedPK6float2S1_PS_i,"",@"SHT_CUDA_INFO"
	.sectionflags	@""
	.align	4


	//----- nvinfo : EIATTR_CUDA_API_VERSION
	.align		4
        /*0000*/ 	.byte	0x04, 0x37
        /*0002*/ 	.short	(.L_51 - .L_50)
.L_50:
        /*0004*/ 	.word	0x00000082


	//----- nvinfo : EIATTR_KPARAM_INFO
	.align		4
.L_51:
        /*0008*/ 	.byte	0x04, 0x17
        /*000a*/ 	.short	(.L_53 - .L_52)
.L_52:
        /*000c*/ 	.word	0x00000000
        /*0010*/ 	.short	0x0003
        /*0012*/ 	.short	0x0018
        /*0014*/ 	.byte	0x00, 0xf0, 0x11, 0x00


	//----- nvinfo : EIATTR_KPARAM_INFO
	.align		4
.L_53:
        /*0018*/ 	.byte	0x04, 0x17
        /*001a*/ 	.short	(.L_55 - .L_54)
.L_54:
        /*001c*/ 	.word	0x00000000
        /*0020*/ 	.short	0x0002
        /*0022*/ 	.short	0x0010
        /*0024*/ 	.byte	0x00, 0xf5, 0x21, 0x00


	//----- nvinfo : EIATTR_KPARAM_INFO
	.align		4
.L_55:
        /*0028*/ 	.byte	0x04, 0x17
        /*002a*/ 	.short	(.L_57 - .L_56)
.L_56:
        /*002c*/ 	.word	0x00000000
        /*0030*/ 	.short	0x0001
        /*0032*/ 	.short	0x0008
        /*0034*/ 	.byte	0x00, 0xf5, 0x21, 0x00


	//----- nvinfo : EIATTR_KPARAM_INFO
	.align		4
.L_57:
        /*0038*/ 	.byte	0x04, 0x17
        /*003a*/ 	.short	(.L_59 - .L_58)
.L_58:
        /*003c*/ 	.word	0x00000000
        /*0040*/ 	.short	0x0000
        /*0042*/ 	.short	0x0000
        /*0044*/ 	.byte	0x00, 0xf5, 0x21, 0x00


	//----- nvinfo : EIATTR_SPARSE_MMA_MASK
	.align		4
.L_59:
        /*0048*/ 	.byte	0x03, 0x50
        /*004a*/ 	.short	0x0000


	//----- nvinfo : EIATTR_MAXREG_COUNT
	.align		4
        /*004c*/ 	.byte	0x03, 0x1b
        /*004e*/ 	.short	0x00ff


	//----- nvinfo : EIATTR_NUM_BARRIERS
	.align		4
        /*0050*/ 	.byte	0x02, 0x4c
        /*0052*/ 	.byte	0x01
	.zero		1


	//----- nvinfo : EIATTR_MERCURY_ISA_VERSION
	.align		4
        /*0054*/ 	.byte	0x03, 0x5f
        /*0056*/ 	.short	0x0101


	//----- nvinfo : EIATTR_VRC_CTA_INIT_COUNT
	.align		4
        /*0058*/ 	.byte	0x02, 0x4a
	.zero		1
	.zero		1


	//----- nvinfo : EIATTR_EXIT_INSTR_OFFSETS
	.align		4
        /*005c*/ 	.byte	0x04, 0x1c
        /*005e*/ 	.short	(.L_61 - .L_60)


	//   ....[0]....
.L_60:
        /*0060*/ 	.word	0x000001b0


	//----- nvinfo : EIATTR_CBANK_PARAM_SIZE
	.align		4
.L_61:
        /*0064*/ 	.byte	0x03, 0x19
        /*0066*/ 	.short	0x001c


	//----- nvinfo : EIATTR_PARAM_CBANK
	.align		4
        /*0068*/ 	.byte	0x04, 0x0a
        /*006a*/ 	.short	(.L_63 - .L_62)
	.align		4
.L_62:
        /*006c*/ 	.word	index@(.nv.constant0._Z19cplxAddPackedSharedPK6float2S1_PS_i)
        /*0070*/ 	.short	0x0380
        /*0072*/ 	.short	0x001c


	//----- nvinfo : EIATTR_SW_WAR
	.align		4
.L_63:
        /*0074*/ 	.byte	0x04, 0x36
        /*0076*/ 	.short	(.L_65 - .L_64)
.L_64:
        /*0078*/ 	.word	0x00000008
.L_65:


//--------------------- .nv.callgraph             --------------------------
	.section	.nv.callgraph,"",@"SHT_CUDA_CALLGRAPH"
	.align	4
	.sectionentsize	8
	.align		4
        /*0000*/ 	.word	0x00000000
	.align		4
        /*0004*/ 	.word	0xffffffff
	.align		4
        /*0008*/ 	.word	0x00000000
	.align		4
        /*000c*/ 	.word	0xfffffffe
	.align		4
        /*0010*/ 	.word	0x00000000
	.align		4
        /*0014*/ 	.word	0xfffffffd
	.align		4
        /*0018*/ 	.word	0x00000000
	.align		4
        /*001c*/ 	.word	0xfffffffc


//--------------------- .text._Z26cplxAddDeinterleavedSharedPK6float2S1_PS_i --------------------------
	.section	.text._Z26cplxAddDeinterleavedSharedPK6float2S1_PS_i,"ax",@progbits
	.align	128
        .global         _Z26cplxAddDeinterleavedSharedPK6float2S1_PS_i
        .type           _Z26cplxAddDeinterleavedSharedPK6float2S1_PS_i,@function
        .size           _Z26cplxAddDeinterleavedSharedPK6float2S1_PS_i,(.L_x_3 - _Z26cplxAddDeinterleavedSharedPK6float2S1_PS_i)
        .other          _Z26cplxAddDeinterleavedSharedPK6float2S1_PS_i,@"STO_CUDA_ENTRY STV_DEFAULT"
_Z26cplxAddDeinterleavedSharedPK6float2S1_PS_i:
.text._Z26cplxAddDeinterleavedSharedPK6float2S1_PS_i:
[----:B------:R-:W-:Y:S01]  /*0000*/  LDC R1, c[0x0][0x37c] ;  /* 0x0000df00ff017b82 */ /* 0x000fe20000000800 */
[----:B------:R-:W0:Y:S07]  /*0010*/  S2R R11, SR_TID.X ;  /* 0x00000000000b7919 */ /* 0x000e2e0000002100 */
[----:B------:R-:W0:Y:S01]  /*0020*/  S2UR UR4, SR_CTAID.X ;  /* 0x00000000000479c3 */ /* 0x000e220000002500 */
[----:B------:R-:W1:Y:S07]  /*0030*/  LDCU.64 UR6, c[0x0][0x358] ;  /* 0x00006b00ff0677ac */ /* 0x000e6e0008000a00 */
[----:B------:R-:W0:Y:S08]  /*0040*/  LDC R6, c[0x0][0x360] ;  /* 0x0000d800ff067b82 */ /* 0x000e300000000800 */
[----:B------:R-:W2:Y:S08]  /*0050*/  LDC.64 R2, c[0x0][0x380] ;  /* 0x0000e000ff027b82 */ /* 0x000eb00000000a00 */
[----:B------:R-:W3:Y:S01]  /*0060*/  LDC.64 R4, c[0x0][0x388] ;  /* 0x0000e200ff047b82 */ /* 0x000ee20000000a00 */
[----:B0-----:R-:W-:-:S04]  /*0070*/  IMAD R7, R6, UR4, R11 ;  /* 0x0000000406077c24 */ /* 0x001fc8000f8e020b */
[----:B--2---:R-:W-:-:S05]  /*0080*/  IMAD.WIDE R2, R7, 0x8, R2 ;  /* 0x0000000807027825 */ /* 0x004fca00078e0202 */
[----:B-1----:R0:W2:Y:S01]  /*0090*/  LDG.E.64 R8, desc[UR6][R2.64] ;  /* 0x0000000602087981 */ /* 0x0020a2000c1e1b00 */
[----:B---3--:R-:W-:-:S06]  /*00a0*/  IMAD.WIDE R4, R7, 0x8, R4 ;  /* 0x0000000807047825 */ /* 0x008fcc00078e0204 */
[----:B------:R-:W3:Y:S01]  /*00b0*/  LDG.E.64 R4, desc[UR6][R4.64] ;  /* 0x0000000604047981 */ /* 0x000ee2000c1e1b00 */
[----:B------:R-:W1:Y:S01]  /*00c0*/  S2UR UR5, SR_CgaCtaId ;  /* 0x00000000000579c3 */ /* 0x000e620000008800 */
[----:B------:R-:W-:-:S07]  /*00d0*/  UMOV UR4, 0x400 ;  /* 0x0000040000047882 */ /* 0x000fce0000000000 */
[----:B0-----:R-:W0:Y:S01]  /*00e0*/  LDC.64 R2, c[0x0][0x390] ;  /* 0x0000e400ff027b82 */ /* 0x001e220000000a00 */
[----:B-1----:R-:W-:-:S06]  /*00f0*/  ULEA UR4, UR5, UR4, 0x18 ;  /* 0x0000000405047291 */ /* 0x002fcc000f8ec0ff */
[----:B------:R-:W-:-:S04]  /*0100*/  LEA R11, R11, UR4, 0x2 ;  /* 0x000000040b0b7c11 */ /* 0x000fc8000f8e10ff */
[----:B------:R-:W-:-:S04]  /*0110*/  LEA R0, R6, R11, 0x2 ;  /* 0x0000000b06007211 */ /* 0x000fc800078e10ff */
[----:B------:R-:W-:-:S04]  /*0120*/  LEA R13, R6, R0, 0x2 ;  /* 0x00000000060d7211 */ /* 0x000fc800078e10ff */
[----:B------:R-:W-:Y:S01]  /*0130*/  LEA R6, R6, R13, 0x2 ;  /* 0x0000000d06067211 */ /* 0x000fe200078e10ff */
[----:B0-----:R-:W-:Y:S01]  /*0140*/  IMAD.WIDE R2, R7, 0x8, R2 ;  /* 0x0000000807027825 */ /* 0x001fe200078e0202 */
[----:B--2---:R-:W-:Y:S04]  /*0150*/  STS [R11], R8 ;  /* 0x000000080b007388 */ /* 0x004fe80000000800 */
[----:B------:R-:W-:Y:S04]  /*0160*/  STS [R0], R9 ;  /* 0x0000000900007388 */ /* 0x000fe80000000800 */
[----:B---3--:R-:W-:Y:S04]  /*0170*/  STS [R13], R4 ;  /* 0x000000040d007388 */ /* 0x008fe80000000800 */
[----:B------:R-:W-:Y:S01]  /*0180*/  STS [R6], R5 ;  /* 0x0000000506007388 */ /* 0x000fe20000000800 */
[----:B------:R-:W-:Y:S06]  /*0190*/  BAR.SYNC.DEFER_BLOCKING 0x0 ;  /* 0x0000000000007b1d */ /* 0x000fec0000010000 */
[----:B------:R-:W-:Y:S04]  /*01a0*/  LDS R10, [R11] ;  /* 0x000000000b0a7984 */ /* 0x000fe80000000800 */
[----:B------:R-:W0:Y:S04]  /*01b0*/  LDS R15, [R13] ;  /* 0x000000000d0f7984 */ /* 0x000e280000000800 */
[----:B------:R-:W-:Y:S04]  /*01c0*/  LDS R12, [R0] ;  /* 0x00000000000c7984 */ /* 0x000fe80000000800 */
[----:B------:R-:W1:Y:S01]  /*01d0*/  LDS R17, [R6] ;  /* 0x0000000006117984 */ /* 0x000e620000000800 */
[----:B0-----:R-:W-:Y:S01]  /*01e0*/  FADD R8, R10, R15 ;  /* 0x0000000f0a087221 */ /* 0x001fe20000000000 */
[----:B-1----:R-:W-:-:S05]  /*01f0*/  FADD R9, R12, R17 ;  /* 0x000000110c097221 */ /* 0x002fca0000000000 */
[----:B------:R-:W-:Y:S01]  /*0200*/  STG.E.64 desc[UR6][R2.64], R8 ;  /* 0x0000000802007986 */ /* 0x000fe2000c101b06 */
[----:B------:R-:W-:Y:S05]  /*0210*/  EXIT ;  /* 0x000000000000794d */ /* 0x000fea0003800000 */
.L_x_0:
[----:B------:R-:W-:-:S00]  /*0220*/  BRA `(.L_x_0) ;  /* 0xfffffffc00fc7947 */ /* 0x000fc0000383ffff */
[----:B------:R-:W-:-:S00]  /*0230*/  NOP ;  /* 0x0000000000007918 */ /* 0x000fc00000000000 */
        /* <DEDUP_REMOVED lines=12> */
.L_x_3:


//--------------------- .text._Z22cplxAddStaggeredSharedPK6float2S1_PS_i --------------------------
	.section	.text._Z22cplxAddStaggeredSharedPK6float2S1_PS_i,"ax",@progbits
	.align	128
        .global         _Z22cplxAddStaggeredSharedPK6float2S1_PS_i
        .type           _Z22cplxAddStaggeredSharedPK6float2S1_PS_i,@function
        .size           _Z22cplxAddStaggeredSharedPK6float2S1_PS_i,(.L_x_4 - _Z22cplxAddStaggeredSharedPK6float2S1_PS_i)
        .other          _Z22cplxAddStaggeredSharedPK6float2S1_PS_i,@"STO_CUDA_ENTRY STV_DEFAULT"
_Z22cplxAddStaggeredSharedPK6float2S1_PS_i:
.text._Z22cplxAddStaggeredSharedPK6float2S1_PS_i:
        /* <DEDUP_REMOVED lines=17> */
[----:B------:R-:W-:Y:S01]  /*0110*/  LEA R6, R11, R0, 0x3 ;  /* 0x000000000b067211 */ /* 0x000fe200078e18ff */
[----:B0-----:R-:W-:Y:S01]  /*0120*/  IMAD.WIDE R2, R7, 0x8, R2 ;  /* 0x0000000807027825 */ /* 0x001fe200078e0202 */
[----:B--2---:R-:W-:Y:S04]  /*0130*/  STS.64 [R0], R8 ;  /* 0x0000000800007388 */ /* 0x004fe80000000a00 */
[----:B---3--:R-:W-:Y:S04]  /*0140*/  STS [R6+0x4], R4 ;  /* 0x0000040406007388 */ /* 0x008fe80000000800 */
[----:B------:R-:W-:Y:S01]  /*0150*/  STS [R6+0x8], R5 ;  /* 0x0000080506007388 */ /* 0x000fe20000000800 */
[----:B------:R-:W-:Y:S06]  /*0160*/  BAR.SYNC.DEFER_BLOCKING 0x0 ;  /* 0x0000000000007b1d */ /* 0x000fec0000010000 */
[----:B------:R-:W-:Y:S04]  /*0170*/  LDS R13, [R6+0x4] ;  /* 0x00000400060d7984 */ /* 0x000fe80000000800 */
[----:B------:R-:W0:Y:S04]  /*0180*/  LDS.64 R10, [R0] ;  /* 0x00000000000a7984 */ /* 0x000e280000000a00 */
[----:B------:R-:W1:Y:S01]  /*0190*/  LDS R12, [R6+0x8] ;  /* 0x00000800060c7984 */ /* 0x000e620000000800 */
[----:B0-----:R-:W-:Y:S01]  /*01a0*/  FADD R10, R10, R13 ;  /* 0x0000000d0a0a7221 */ /* 0x001fe20000000000 */
[----:B-1----:R-:W-:-:S05]  /*01b0*/  FADD R11, R11, R12 ;  /* 0x0000000c0b0b7221 */ /* 0x002fca0000000000 */
[----:B------:R-:W-:Y:S01]  /*01c0*/  STG.E.64 desc[UR6][R2.64], R10 ;  /* 0x0000000a02007986 */ /* 0x000fe2000c101b06 */
[----:B------:R-:W-:Y:S05]  /*01d0*/  EXIT ;  /* 0x000000000000794d */ /* 0x000fea0003800000 */
.L_x_1:
        /* <DEDUP_REMOVED lines=10> */
.L_x_4:


//--------------------- .text._Z19cplxAddPackedSharedPK6float2S1_PS_i --------------------------
	.section	.text._Z19cplxAddPackedSharedPK6float2S1_PS_i,"ax",@progbits
	.align	128
        .global         _Z19cplxAddPackedSharedPK6float2S1_PS_i
        .type           _Z19cplxAddPackedSharedPK6float2S1_PS_i,@function
        .size           _Z19cplxAddPackedSharedPK6float2S1_PS_i,(.L_x_5 - _Z19cplxAddPackedSharedPK6float2S1_PS_i)
        .other          _Z19cplxAddPackedSharedPK6float2S1_PS_i,@"STO_CUDA_ENTRY STV_DEFAULT"
_Z19cplxAddPackedSharedPK6float2S1_PS_i:
.text._Z19cplxAddPackedSharedPK6float2S1_PS_i:
        /* <DEDUP_REMOVED lines=20> */
[----:B---3--:R-:W-:Y:S01]  /*0140*/  STS.64 [R6], R4 ;  /* 0x0000000406007388 */ /* 0x008fe20000000a00 */
[----:B------:R-:W-:Y:S06]  /*0150*/  BAR.SYNC.DEFER_BLOCKING 0x0 ;  /* 0x0000000000007b1d */ /* 0x000fec0000010000 */
[----:B------:R-:W-:Y:S04]  /*0160*/  LDS.64 R10, [R0] ;  /* 0x00000000000a7984 */ /* 0x000fe80000000a00 */
[----:B------:R-:W0:Y:S02]  /*0170*/  LDS.64 R12, [R6] ;  /* 0x00000000060c7984 */ /* 0x000e240000000a00 */
[----:B0-----:R-:W-:Y:S01]  /*0180*/  FADD R10, R10, R12 ;  /* 0x0000000c0a0a7221 */ /* 0x001fe20000000000 */
[----:B------:R-:W-:-:S05]  /*0190*/  FADD R11, R11, R13 ;  /* 0x0000000d0b0b7221 */ /* 0x000fca0000000000 */
[----:B------:R-:W-:Y:S01]  /*01a0*/  STG.E.64 desc[UR6][R2.64], R10 ;  /* 0x0000000a02007986 */ /* 0x000fe2000c101b06 */
[----:B------:R-:W-:Y:S05]  /*01b0*/  EXIT ;  /* 0x000000000000794d */ /* 0x000fea0003800000 */
.L_x_2:
        /* <DEDUP_REMOVED lines=12> */
.L_x_5:


//--------------------- .nv.shared._Z26cplxAddDeinterleavedSharedPK6float2S1_PS_i --------------------------
	.section	.nv.shared._Z26cplxAddDeinterleavedSharedPK6float2S1_PS_i,"aw",@nobits
	.sectionflags	@""
	.align	16
	.zero		1024


//--------------------- .nv.shared.reserved.0     --------------------------
	.section	.nv.shared.reserved.0,"aw",@nobits
	.weak		__nv_reservedSMEM_offset_0_alias
	.size		__nv_reservedSMEM_offset_0_alias, 0, 64
	.other		__nv_reservedSMEM_offset_0_alias,@"STO_CUDA_RESERVED_SHARED STV_DEFAULT"
__nv_reservedSMEM_offset_0_alias:
	.zero		0
	.zero		64


//--------------------- .nv.shared._Z22cplxAddStaggeredSharedPK6float2S1_PS_i --------------------------
	.section	.nv.shared._Z22cplxAddStaggeredSharedPK6float2S1_PS_i,"aw",@nobits
	.sectionflags	@""
	.align	16
	.zero		1024


//--------------------- .nv.shared._Z19cplxAddPackedSharedPK6float2S1_PS_i --------------------------
	.section	.nv.shared._Z19cplxAddPackedSharedPK6float2S1_PS_i,"aw",@nobits
	.sectionflags	@""
	.align	16
	.zero		1024


//--------------------- .nv.constant0._Z26cplxAddDeinterleavedSharedPK6float2S1_PS_i --------------------------
	.section	.nv.constant0._Z26cplxAddDeinterleavedSharedPK6float2S1_PS_i,"a",@progbits
	.sectionflags	@""
	.align	4
.nv.constant0._Z26cplxAddDeinterleavedSharedPK6float2S1_PS_i:
	.zero		924


//--------------------- .nv.constant0._Z22cplxAddStaggeredSharedPK6float2S1_PS_i --------------------------
	.section	.nv.constant0._Z22cplxAddStaggeredSharedPK6float2S1_PS_i,"a",@progbits
	.sectionflags	@""
	.align	4
.nv.constant0._Z22cplxAddStaggeredSharedPK6float2S1_PS_i:
	.zero		924


//--------------------- .nv.constant0._Z19cplxAddPackedSharedPK6float2S1_PS_i --------------------------
	.section	.nv.constant0._Z19cplxAddPackedSharedPK6float2S1_PS_i,"a",@progbits
	.sectionflags	@""
	.align	4
.nv.constant0._Z19cplxAddPackedSharedPK6float2S1_PS_i:
	.zero		924


//--------------------- SYMBOLS --------------------------

	.type		.nv.reservedSmem.offset0,@object
	.size		.nv.reservedSmem.offset0,0x4
	.type		.nv.reservedSmem.cap,@object
	.size		.nv.reservedSmem.cap,0x4
